//
// Generated by NVIDIA NVVM Compiler
//
// Compiler Build ID: CL-36424714
// Cuda compilation tools, release 13.0, V13.0.88
// Based on NVVM 20.0.0
//

.version 9.0
.target sm_100
.address_size 64

	// .globl	_Z10convolve2dPiS_iiiPKf
// _ZZ23convolve2d_sharedMemoryPiS_iiiPKfE10shared_mem has been demoted

.visible .entry _Z10convolve2dPiS_iiiPKf(
	.param .u64 .ptr .align 1 _Z10convolve2dPiS_iiiPKf_param_0,
	.param .u64 .ptr .align 1 _Z10convolve2dPiS_iiiPKf_param_1,
	.param .u32 _Z10convolve2dPiS_iiiPKf_param_2,
	.param .u32 _Z10convolve2dPiS_iiiPKf_param_3,
	.param .u32 _Z10convolve2dPiS_iiiPKf_param_4,
	.param .u64 .ptr .align 1 _Z10convolve2dPiS_iiiPKf_param_5
)
{
	.reg .pred 	%p<6>;
	.reg .b32 	%r<53>;
	.reg .b32 	%f<31>;
	.reg .b64 	%rd<27>;

	ld.param.u64 	%rd1, [_Z10convolve2dPiS_iiiPKf_param_0];
	ld.param.u64 	%rd2, [_Z10convolve2dPiS_iiiPKf_param_1];
	ld.param.u32 	%r3, [_Z10convolve2dPiS_iiiPKf_param_2];
	ld.param.u32 	%r6, [_Z10convolve2dPiS_iiiPKf_param_3];
	ld.param.u32 	%r5, [_Z10convolve2dPiS_iiiPKf_param_4];
	ld.param.u64 	%rd3, [_Z10convolve2dPiS_iiiPKf_param_5];
	mov.u32 	%r7, %ctaid.x;
	mov.u32 	%r8, %ntid.x;
	mov.u32 	%r9, %tid.x;
	mad.lo.s32 	%r1, %r7, %r8, %r9;
	mov.u32 	%r10, %ctaid.y;
	mov.u32 	%r11, %ntid.y;
	mov.u32 	%r12, %tid.y;
	mad.lo.s32 	%r13, %r10, %r11, %r12;
	setp.ge.s32 	%p1, %r1, %r3;
	setp.ge.s32 	%p2, %r13, %r6;
	or.pred  	%p3, %p1, %p2;
	@%p3 bra 	$L__BB0_2;
	cvta.to.global.u64 	%rd4, %rd2;
	cvta.to.global.u64 	%rd5, %rd1;
	cvta.to.global.u64 	%rd6, %rd3;
	add.s32 	%r14, %r3, -1;
	add.s32 	%r15, %r6, -1;
	max.u32 	%r16, %r13, 1;
	add.s32 	%r17, %r16, -1;
	min.u32 	%r18, %r17, %r15;
	mul.lo.s32 	%r19, %r18, %r3;
	max.s32 	%r20, %r1, 1;
	add.s32 	%r21, %r20, -1;
	min.s32 	%r22, %r21, %r14;
	add.s32 	%r23, %r19, %r22;
	mul.wide.s32 	%rd7, %r23, 4;
	add.s64 	%rd8, %rd5, %rd7;
	ld.global.u32 	%r24, [%rd8];
	cvt.rn.f32.s32 	%f1, %r24;
	ld.global.f32 	%f2, [%rd6];
	fma.rn.f32 	%f3, %f2, %f1, 0f00000000;
	min.u32 	%r25, %r13, %r15;
	mul.lo.s32 	%r26, %r25, %r3;
	add.s32 	%r27, %r26, %r22;
	mul.wide.s32 	%rd9, %r27, 4;
	add.s64 	%rd10, %rd5, %rd9;
	ld.global.u32 	%r28, [%rd10];
	cvt.rn.f32.s32 	%f4, %r28;
	ld.global.f32 	%f5, [%rd6+4];
	fma.rn.f32 	%f6, %f5, %f4, %f3;
	add.s32 	%r29, %r13, 1;
	min.u32 	%r30, %r29, %r15;
	mul.lo.s32 	%r31, %r30, %r3;
	add.s32 	%r32, %r31, %r22;
	mul.wide.s32 	%rd11, %r32, 4;
	add.s64 	%rd12, %rd5, %rd11;
	ld.global.u32 	%r33, [%rd12];
	cvt.rn.f32.s32 	%f7, %r33;
	ld.global.f32 	%f8, [%rd6+8];
	fma.rn.f32 	%f9, %f8, %f7, %f6;
	max.s32 	%r34, %r1, 0;
	min.s32 	%r35, %r34, %r14;
	add.s32 	%r36, %r19, %r35;
	mul.wide.s32 	%rd13, %r36, 4;
	add.s64 	%rd14, %rd5, %rd13;
	ld.global.u32 	%r37, [%rd14];
	cvt.rn.f32.s32 	%f10, %r37;
	ld.global.f32 	%f11, [%rd6+12];
	fma.rn.f32 	%f12, %f11, %f10, %f9;
	add.s32 	%r38, %r26, %r35;
	mul.wide.s32 	%rd15, %r38, 4;
	add.s64 	%rd16, %rd5, %rd15;
	ld.global.u32 	%r39, [%rd16];
	cvt.rn.f32.s32 	%f13, %r39;
	ld.global.f32 	%f14, [%rd6+16];
	fma.rn.f32 	%f15, %f14, %f13, %f12;
	add.s32 	%r40, %r31, %r35;
	mul.wide.s32 	%rd17, %r40, 4;
	add.s64 	%rd18, %rd5, %rd17;
	ld.global.u32 	%r41, [%rd18];
	cvt.rn.f32.s32 	%f16, %r41;
	ld.global.f32 	%f17, [%rd6+20];
	fma.rn.f32 	%f18, %f17, %f16, %f15;
	max.s32 	%r42, %r1, -1;
	add.s32 	%r43, %r42, 1;
	min.s32 	%r44, %r43, %r14;
	add.s32 	%r45, %r19, %r44;
	mul.wide.s32 	%rd19, %r45, 4;
	add.s64 	%rd20, %rd5, %rd19;
	ld.global.u32 	%r46, [%rd20];
	cvt.rn.f32.s32 	%f19, %r46;
	ld.global.f32 	%f20, [%rd6+24];
	fma.rn.f32 	%f21, %f20, %f19, %f18;
	add.s32 	%r47, %r26, %r44;
	mul.wide.s32 	%rd21, %r47, 4;
	add.s64 	%rd22, %rd5, %rd21;
	ld.global.u32 	%r48, [%rd22];
	cvt.rn.f32.s32 	%f22, %r48;
	ld.global.f32 	%f23, [%rd6+28];
	fma.rn.f32 	%f24, %f23, %f22, %f21;
	add.s32 	%r49, %r31, %r44;
	mul.wide.s32 	%rd23, %r49, 4;
	add.s64 	%rd24, %rd5, %rd23;
	ld.global.u32 	%r50, [%rd24];
	cvt.rn.f32.s32 	%f25, %r50;
	ld.global.f32 	%f26, [%rd6+32];
	fma.rn.f32 	%f27, %f26, %f25, %f24;
	setp.lt.f32 	%p4, %f27, 0f00000000;
	cvt.rn.f32.s32 	%f28, %r5;
	setp.gt.f32 	%p5, %f27, %f28;
	selp.f32 	%f29, %f28, %f27, %p5;
	selp.f32 	%f30, 0f00000000, %f29, %p4;
	cvt.rzi.s32.f32 	%r51, %f30;
	mad.lo.s32 	%r52, %r3, %r13, %r1;
	mul.wide.s32 	%rd25, %r52, 4;
	add.s64 	%rd26, %rd4, %rd25;
	st.global.u32 	[%rd26], %r51;
$L__BB0_2:
	ret;

}
	// .globl	_Z23convolve2d_sharedMemoryPiS_iiiPKf
.visible .entry _Z23convolve2d_sharedMemoryPiS_iiiPKf(
	.param .u64 .ptr .align 1 _Z23convolve2d_sharedMemoryPiS_iiiPKf_param_0,
	.param .u64 .ptr .align 1 _Z23convolve2d_sharedMemoryPiS_iiiPKf_param_1,
	.param .u32 _Z23convolve2d_sharedMemoryPiS_iiiPKf_param_2,
	.param .u32 _Z23convolve2d_sharedMemoryPiS_iiiPKf_param_3,
	.param .u32 _Z23convolve2d_sharedMemoryPiS_iiiPKf_param_4,
	.param .u64 .ptr .align 1 _Z23convolve2d_sharedMemoryPiS_iiiPKf_param_5
)
{
	.reg .pred 	%p<47>;
	.reg .b32 	%r<55>;
	.reg .b32 	%f<31>;
	.reg .b64 	%rd<28>;
	// demoted variable
	.shared .align 4 .b8 _ZZ23convolve2d_sharedMemoryPiS_iiiPKfE10shared_mem[1296];
	ld.param.u64 	%rd8, [_Z23convolve2d_sharedMemoryPiS_iiiPKf_param_0];
	ld.param.u64 	%rd6, [_Z23convolve2d_sharedMemoryPiS_iiiPKf_param_1];
	ld.param.u32 	%r16, [_Z23convolve2d_sharedMemoryPiS_iiiPKf_param_2];
	ld.param.u32 	%r19, [_Z23convolve2d_sharedMemoryPiS_iiiPKf_param_3];
	ld.param.u32 	%r18, [_Z23convolve2d_sharedMemoryPiS_iiiPKf_param_4];
	ld.param.u64 	%rd7, [_Z23convolve2d_sharedMemoryPiS_iiiPKf_param_5];
	cvta.to.global.u64 	%rd1, %rd8;
	mov.u32 	%r1, %tid.x;
	mov.u32 	%r2, %tid.y;
	mov.u32 	%r20, %ctaid.x;
	mov.u32 	%r3, %ntid.x;
	mad.lo.s32 	%r4, %r20, %r3, %r1;
	mov.u32 	%r21, %ctaid.y;
	mov.u32 	%r5, %ntid.y;
	mad.lo.s32 	%r22, %r21, %r5, %r2;
	setp.lt.s32 	%p2, %r4, %r16;
	setp.lt.s32 	%p3, %r22, %r19;
	and.pred  	%p1, %p2, %p3;
	mov.u32 	%r23, _ZZ23convolve2d_sharedMemoryPiS_iiiPKfE10shared_mem;
	mad.lo.s32 	%r7, %r2, 72, %r23;
	add.s32 	%r8, %r7, 72;
	shl.b32 	%r24, %r1, 2;
	add.s32 	%r9, %r8, %r24;
	not.pred 	%p4, %p1;
	@%p4 bra 	$L__BB1_2;
	mad.lo.s32 	%r25, %r16, %r22, %r4;
	mul.wide.s32 	%rd9, %r25, 4;
	add.s64 	%rd10, %rd1, %rd9;
	ld.global.u32 	%r26, [%rd10];
	st.shared.u32 	[%r9+4], %r26;
$L__BB1_2:
	setp.ne.s32 	%p5, %r1, 0;
	setp.lt.s32 	%p6, %r4, 1;
	mul.lo.s32 	%r10, %r16, %r22;
	cvt.s64.s32 	%rd11, %r10;
	cvt.s64.s32 	%rd2, %r4;
	add.s64 	%rd12, %rd2, %rd11;
	shl.b64 	%rd13, %rd12, 2;
	add.s64 	%rd3, %rd1, %rd13;
	or.pred  	%p7, %p5, %p6;
	@%p7 bra 	$L__BB1_4;
	ld.global.u32 	%r27, [%rd3+-4];
	st.shared.u32 	[%r8], %r27;
$L__BB1_4:
	add.s32 	%r11, %r3, -1;
	setp.lt.u32 	%p8, %r1, %r11;
	add.s32 	%r12, %r4, 1;
	setp.ge.s32 	%p9, %r12, %r16;
	or.pred  	%p10, %p8, %p9;
	@%p10 bra 	$L__BB1_6;
	ld.global.u32 	%r28, [%rd3+4];
	st.shared.u32 	[%r9+8], %r28;
$L__BB1_6:
	setp.ne.s32 	%p11, %r2, 0;
	setp.eq.s32 	%p12, %r22, 0;
	add.s32 	%r13, %r23, %r24;
	or.pred  	%p13, %p11, %p12;
	@%p13 bra 	$L__BB1_8;
	add.s32 	%r31, %r22, -1;
	mad.lo.s32 	%r32, %r16, %r31, %r4;
	mul.wide.s32 	%rd14, %r32, 4;
	add.s64 	%rd15, %rd1, %rd14;
	ld.global.u32 	%r33, [%rd15];
	st.shared.u32 	[%r13+4], %r33;
$L__BB1_8:
	add.s32 	%r14, %r5, -1;
	setp.lt.u32 	%p14, %r2, %r14;
	add.s32 	%r15, %r22, 1;
	setp.ge.s32 	%p15, %r15, %r19;
	or.pred  	%p16, %p14, %p15;
	@%p16 bra 	$L__BB1_10;
	mad.lo.s32 	%r34, %r16, %r15, %r4;
	mul.wide.s32 	%rd16, %r34, 4;
	add.s64 	%rd17, %rd1, %rd16;
	ld.global.u32 	%r35, [%rd17];
	st.shared.u32 	[%r9+76], %r35;
$L__BB1_10:
	add.s32 	%r36, %r22, -1;
	setp.ne.s32 	%p17, %r22, 0;
	setp.gt.s32 	%p18, %r4, 0;
	or.b32  	%r37, %r1, %r2;
	setp.eq.s32 	%p19, %r37, 0;
	and.pred  	%p20, %p19, %p18;
	and.pred  	%p21, %p20, %p17;
	mul.lo.s32 	%r38, %r16, %r36;
	cvt.s64.s32 	%rd18, %r38;
	add.s64 	%rd19, %rd2, %rd18;
	shl.b64 	%rd20, %rd19, 2;
	add.s64 	%rd4, %rd1, %rd20;
	not.pred 	%p22, %p21;
	@%p22 bra 	$L__BB1_12;
	ld.global.u32 	%r39, [%rd4+-4];
	st.shared.u32 	[%r9+-72], %r39;
$L__BB1_12:
	setp.eq.s32 	%p23, %r22, 0;
	setp.ne.s32 	%p24, %r2, 0;
	setp.ge.s32 	%p25, %r12, %r16;
	setp.lt.u32 	%p26, %r1, %r11;
	or.pred  	%p27, %p24, %p26;
	or.pred  	%p28, %p27, %p25;
	or.pred  	%p29, %p28, %p23;
	@%p29 bra 	$L__BB1_14;
	ld.global.u32 	%r40, [%rd4+4];
	st.shared.u32 	[%r13+8], %r40;
$L__BB1_14:
	setp.ge.s32 	%p30, %r15, %r19;
	setp.lt.u32 	%p31, %r2, %r14;
	setp.lt.s32 	%p32, %r4, 1;
	setp.ne.s32 	%p33, %r1, 0;
	or.pred  	%p34, %p33, %p31;
	or.pred  	%p35, %p34, %p32;
	mul.lo.s32 	%r41, %r16, %r15;
	cvt.s64.s32 	%rd21, %r41;
	add.s64 	%rd22, %rd2, %rd21;
	shl.b64 	%rd23, %rd22, 2;
	add.s64 	%rd5, %rd1, %rd23;
	or.pred  	%p36, %p35, %p30;
	@%p36 bra 	$L__BB1_16;
	ld.global.u32 	%r42, [%rd5+-4];
	st.shared.u32 	[%r7+144], %r42;
$L__BB1_16:
	setp.ge.s32 	%p37, %r15, %r19;
	setp.lt.u32 	%p38, %r2, %r14;
	setp.ge.s32 	%p39, %r12, %r16;
	setp.lt.u32 	%p40, %r1, %r11;
	or.pred  	%p41, %p40, %p38;
	or.pred  	%p42, %p41, %p39;
	or.pred  	%p43, %p42, %p37;
	@%p43 bra 	$L__BB1_18;
	ld.global.u32 	%r43, [%rd5+4];
	st.shared.u32 	[%r9+80], %r43;
$L__BB1_18:
	bar.sync 	0;
	@%p4 bra 	$L__BB1_20;
	cvta.to.global.u64 	%rd24, %rd7;
	ld.shared.u32 	%r44, [%r9+-72];
	cvt.rn.f32.s32 	%f1, %r44;
	ld.global.f32 	%f2, [%rd24];
	fma.rn.f32 	%f3, %f2, %f1, 0f00000000;
	ld.shared.u32 	%r45, [%r9+-68];
	cvt.rn.f32.s32 	%f4, %r45;
	ld.global.f32 	%f5, [%rd24+4];
	fma.rn.f32 	%f6, %f5, %f4, %f3;
	ld.shared.u32 	%r46, [%r9+-64];
	cvt.rn.f32.s32 	%f7, %r46;
	ld.global.f32 	%f8, [%rd24+8];
	fma.rn.f32 	%f9, %f8, %f7, %f6;
	ld.shared.u32 	%r47, [%r9];
	cvt.rn.f32.s32 	%f10, %r47;
	ld.global.f32 	%f11, [%rd24+12];
	fma.rn.f32 	%f12, %f11, %f10, %f9;
	ld.shared.u32 	%r48, [%r9+4];
	cvt.rn.f32.s32 	%f13, %r48;
	ld.global.f32 	%f14, [%rd24+16];
	fma.rn.f32 	%f15, %f14, %f13, %f12;
	ld.shared.u32 	%r49, [%r9+8];
	cvt.rn.f32.s32 	%f16, %r49;
	ld.global.f32 	%f17, [%rd24+20];
	fma.rn.f32 	%f18, %f17, %f16, %f15;
	ld.shared.u32 	%r50, [%r9+72];
	cvt.rn.f32.s32 	%f19, %r50;
	ld.global.f32 	%f20, [%rd24+24];
	fma.rn.f32 	%f21, %f20, %f19, %f18;
	ld.shared.u32 	%r51, [%r9+76];
	cvt.rn.f32.s32 	%f22, %r51;
	ld.global.f32 	%f23, [%rd24+28];
	fma.rn.f32 	%f24, %f23, %f22, %f21;
	ld.shared.u32 	%r52, [%r9+80];
	cvt.rn.f32.s32 	%f25, %r52;
	ld.global.f32 	%f26, [%rd24+32];
	fma.rn.f32 	%f27, %f26, %f25, %f24;
	setp.lt.f32 	%p45, %f27, 0f00000000;
	cvt.rn.f32.s32 	%f28, %r18;
	setp.gt.f32 	%p46, %f27, %f28;
	selp.f32 	%f29, %f28, %f27, %p46;
	selp.f32 	%f30, 0f00000000, %f29, %p45;
	cvt.rzi.s32.f32 	%r53, %f30;
	add.s32 	%r54, %r10, %r4;
	cvta.to.global.u64 	%rd25, %rd6;
	mul.wide.s32 	%rd26, %r54, 4;
	add.s64 	%rd27, %rd25, %rd26;
	st.global.u32 	[%rd27], %r53;
$L__BB1_20:
	ret;

}


// ===== COMPILED SASS (sm_100) =====

	.target	sm_100

	.elftype	@"ET_EXEC"


//--------------------- .note.nv.tkinfo           --------------------------
	.section	.note.nv.tkinfo,"",@"SHT_NOTE"
	.sectionflags	@"SHF_NOTE_NV_TKINFO"
	.tkinfo
        /*0018*/ 	.word	0x00000002
        /*0030*/ 	.string	""
        /*0030*/ 	.string	"ptxas"
        /*0030*/ 	.string	"Cuda compilation tools, release 13.0, V13.0.88"
        /*0030*/ 	.string	"Build cuda_13.0.r13.0/compiler.36424714_0"
        /*0030*/ 	.string	"-arch sm_100 -m 64 "



//--------------------- .note.nv.cuinfo           --------------------------
	.section	.note.nv.cuinfo,"",@"SHT_NOTE"
	.sectionflags	@"SHF_NOTE_NV_CUINFO"
        /*0018*/ 	.short	0x0002
        /*001a*/ 	.short	0x0064
        /*001c*/ 	.short	0x0082
	.zero		2


//--------------------- .nv.info                  --------------------------
	.section	.nv.info,"",@"SHT_CUDA_INFO"
	.align	4


	//----- nvinfo : EIATTR_REGCOUNT
	.align		4
        /*0000*/ 	.byte	0x04, 0x2f
        /*0002*/ 	.short	(.L_1 - .L_0)
	.align		4
.L_0:
        /*0004*/ 	.word	index@(_Z10convolve2dPiS_iiiPKf)
        /*0008*/ 	.word	0x00000020


	//----- nvinfo : EIATTR_FRAME_SIZE
	.align		4
.L_1:
        /*000c*/ 	.byte	0x04, 0x11
        /*000e*/ 	.short	(.L_3 - .L_2)
	.align		4
.L_2:
        /*0010*/ 	.word	index@(_Z10convolve2dPiS_iiiPKf)
        /*0014*/ 	.word	0x00000000


	//----- nvinfo : EIATTR_REGCOUNT
	.align		4
.L_3:
        /*0018*/ 	.byte	0x04, 0x2f
        /*001a*/ 	.short	(.L_5 - .L_4)
	.align		4
.L_4:
        /*001c*/ 	.word	index@(_Z23convolve2d_sharedMemoryPiS_iiiPKf)
        /*0020*/ 	.word	0x0000001d


	//----- nvinfo : EIATTR_FRAME_SIZE
	.align		4
.L_5:
        /*0024*/ 	.byte	0x04, 0x11
        /*0026*/ 	.short	(.L_7 - .L_6)
	.align		4
.L_6:
        /*0028*/ 	.word	index@(_Z23convolve2d_sharedMemoryPiS_iiiPKf)
        /*002c*/ 	.word	0x00000000


	//----- nvinfo : EIATTR_MIN_STACK_SIZE
	.align		4
.L_7:
        /*0030*/ 	.byte	0x04, 0x12
        /*0032*/ 	.short	(.L_9 - .L_8)
	.align		4
.L_8:
        /*0034*/ 	.word	index@(_Z23convolve2d_sharedMemoryPiS_iiiPKf)
        /*0038*/ 	.word	0x00000000


	//----- nvinfo : EIATTR_MIN_STACK_SIZE
	.align		4
.L_9:
        /*003c*/ 	.byte	0x04, 0x12
        /*003e*/ 	.short	(.L_11 - .L_10)
	.align		4
.L_10:
        /*0040*/ 	.word	index@(_Z10convolve2dPiS_iiiPKf)
        /*0044*/ 	.word	0x00000000
.L_11:


//--------------------- .nv.compat                --------------------------
	.section	.nv.compat,"",@"SHT_CUDA_COMPAT_INFO"
	.align	4
        /*0000*/ 	.byte	0x02, 0x09, 0x00, 0x00, 0x02, 0x02, 0x01, 0x00, 0x02, 0x05, 0x05, 0x00, 0x03, 0x07, 0x01, 0x01
        /*0010*/ 	.byte	0x02, 0x03, 0x00, 0x00, 0x02, 0x06, 0x01, 0x00, 0x04, 0x0b, 0x08, 0x00, 0x09, 0x00, 0x00, 0x00
        /*0020*/ 	.byte	0x00, 0x00, 0x00, 0x00


//--------------------- .nv.info._Z23convolve2d_sharedMemoryPiS_iiiPKf --------------------------
	.section	.nv.info._Z23convolve2d_sharedMemoryPiS_iiiPKf,"",@"SHT_CUDA_INFO"
	.sectionflags	@""
	.align	4


	//----- nvinfo : EIATTR_CUDA_API_VERSION
	.align		4
        /*0000*/ 	.byte	0x04, 0x37
        /*0002*/ 	.short	(.L_13 - .L_12)
.L_12:
        /*0004*/ 	.word	0x00000082


	//----- nvinfo : EIATTR_KPARAM_INFO
	.align		4
.L_13:
        /*0008*/ 	.byte	0x04, 0x17
        /*000a*/ 	.short	(.L_15 - .L_14)
.L_14:
        /*000c*/ 	.word	0x00000000
        /*0010*/ 	.short	0x0005
        /*0012*/ 	.short	0x0020
        /*0014*/ 	.byte	0x00, 0xf5, 0x21, 0x00


	//----- nvinfo : EIATTR_KPARAM_INFO
	.align		4
.L_15:
        /*0018*/ 	.byte	0x04, 0x17
        /*001a*/ 	.short	(.L_17 - .L_16)
.L_16:
        /*001c*/ 	.word	0x00000000
        /*0020*/ 	.short	0x0004
        /*0022*/ 	.short	0x0018
        /*0024*/ 	.byte	0x00, 0xf0, 0x11, 0x00


	//----- nvinfo : EIATTR_KPARAM_INFO
	.align		4
.L_17:
        /*0028*/ 	.byte	0x04, 0x17
        /*002a*/ 	.short	(.L_19 - .L_18)
.L_18:
        /*002c*/ 	.word	0x00000000
        /*0030*/ 	.short	0x0003
        /*0032*/ 	.short	0x0014
        /*0034*/ 	.byte	0x00, 0xf0, 0x11, 0x00


	//----- nvinfo : EIATTR_KPARAM_INFO
	.align		4
.L_19:
        /*0038*/ 	.byte	0x04, 0x17
        /*003a*/ 	.short	(.L_21 - .L_20)
.L_20:
        /*003c*/ 	.word	0x00000000
        /*0040*/ 	.short	0x0002
        /*0042*/ 	.short	0x0010
        /*0044*/ 	.byte	0x00, 0xf0, 0x11, 0x00


	//----- nvinfo : EIATTR_KPARAM_INFO
	.align		4
.L_21:
        /*0048*/ 	.byte	0x04, 0x17
        /*004a*/ 	.short	(.L_23 - .L_22)
.L_22:
        /*004c*/ 	.word	0x00000000
        /*0050*/ 	.short	0x0001
        /*0052*/ 	.short	0x0008
        /*0054*/ 	.byte	0x00, 0xf5, 0x21, 0x00


	//----- nvinfo : EIATTR_KPARAM_INFO
	.align		4
.L_23:
        /*0058*/ 	.byte	0x04, 0x17
        /*005a*/ 	.short	(.L_25 - .L_24)
.L_24:
        /*005c*/ 	.word	0x00000000
        /*0060*/ 	.short	0x0000
        /*0062*/ 	.short	0x0000
        /*0064*/ 	.byte	0x00, 0xf5, 0x21, 0x00


	//----- nvinfo : EIATTR_SPARSE_MMA_MASK
	.align		4
.L_25:
        /*0068*/ 	.byte	0x03, 0x50
        /*006a*/ 	.short	0x0000


	//----- nvinfo : EIATTR_MAXREG_COUNT
	.align		4
        /*006c*/ 	.byte	0x03, 0x1b
        /*006e*/ 	.short	0x00ff


	//----- nvinfo : EIATTR_NUM_BARRIERS
	.align		4
        /*0070*/ 	.byte	0x02, 0x4c
        /*0072*/ 	.byte	0x01
	.zero		1


	//----- nvinfo : EIATTR_MERCURY_ISA_VERSION
	.align		4
        /*0074*/ 	.byte	0x03, 0x5f
        /*0076*/ 	.short	0x0101


	//----- nvinfo : EIATTR_VRC_CTA_INIT_COUNT
	.align		4
        /*0078*/ 	.byte	0x02, 0x4a
	.zero		1
	.zero		1


	//----- nvinfo : EIATTR_EXIT_INSTR_OFFSETS
	.align		4
        /*007c*/ 	.byte	0x04, 0x1c
        /*007e*/ 	.short	(.L_27 - .L_26)


	//   ....[0]....
.L_26:
        /*0080*/ 	.word	0x000005b0


	//   ....[1]....
        /*0084*/ 	.word	0x000008c0


	//----- nvinfo : EIATTR_CBANK_PARAM_SIZE
	.align		4
.L_27:
        /*0088*/ 	.byte	0x03, 0x19
        /*008a*/ 	.short	0x0028


	//----- nvinfo : EIATTR_PARAM_CBANK
	.align		4
        /*008c*/ 	.byte	0x04, 0x0a
        /*008e*/ 	.short	(.L_29 - .L_28)
	.align		4
.L_28:
        /*0090*/ 	.word	index@(.nv.constant0._Z23convolve2d_sharedMemoryPiS_iiiPKf)
        /*0094*/ 	.short	0x0380
        /*0096*/ 	.short	0x0028


	//----- nvinfo : EIATTR_SW_WAR
	.align		4
.L_29:
        /*0098*/ 	.byte	0x04, 0x36
        /*009a*/ 	.short	(.L_31 - .L_30)
.L_30:
        /*009c*/ 	.word	0x00000008
.L_31:


//--------------------- .nv.info._Z10convolve2dPiS_iiiPKf --------------------------
	.section	.nv.info._Z10convolve2dPiS_iiiPKf,"",@"SHT_CUDA_INFO"
	.sectionflags	@""
	.align	4


	//----- nvinfo : EIATTR_CUDA_API_VERSION
	.align		4
        /*0000*/ 	.byte	0x04, 0x37
        /*0002*/ 	.short	(.L_33 - .L_32)
.L_32:
        /*0004*/ 	.word	0x00000082


	//----- nvinfo : EIATTR_KPARAM_INFO
	.align		4
.L_33:
        /*0008*/ 	.byte	0x04, 0x17
        /*000a*/ 	.short	(.L_35 - .L_34)
.L_34:
        /*000c*/ 	.word	0x00000000
        /*0010*/ 	.short	0x0005
        /*0012*/ 	.short	0x0020
        /*0014*/ 	.byte	0x00, 0xf5, 0x21, 0x00


	//----- nvinfo : EIATTR_KPARAM_INFO
	.align		4
.L_35:
        /*0018*/ 	.byte	0x04, 0x17
        /*001a*/ 	.short	(.L_37 - .L_36)
.L_36:
        /*001c*/ 	.word	0x00000000
        /*0020*/ 	.short	0x0004
        /*0022*/ 	.short	0x0018
        /*0024*/ 	.byte	0x00, 0xf0, 0x11, 0x00


	//----- nvinfo : EIATTR_KPARAM_INFO
	.align		4
.L_37:
        /*0028*/ 	.byte	0x04, 0x17
        /*002a*/ 	.short	(.L_39 - .L_38)
.L_38:
        /*002c*/ 	.word	0x00000000
        /*0030*/ 	.short	0x0003
        /*0032*/ 	.short	0x0014
        /*0034*/ 	.byte	0x00, 0xf0, 0x11, 0x00


	//----- nvinfo : EIATTR_KPARAM_INFO
	.align		4
.L_39:
        /*0038*/ 	.byte	0x04, 0x17
        /*003a*/ 	.short	(.L_41 - .L_40)
.L_40:
        /*003c*/ 	.word	0x00000000
        /*0040*/ 	.short	0x0002
        /*0042*/ 	.short	0x0010
        /*0044*/ 	.byte	0x00, 0xf0, 0x11, 0x00


	//----- nvinfo : EIATTR_KPARAM_INFO
	.align		4
.L_41:
        /*0048*/ 	.byte	0x04, 0x17
        /*004a*/ 	.short	(.L_43 - .L_42)
.L_42:
        /*004c*/ 	.word	0x00000000
        /*0050*/ 	.short	0x0001
        /*0052*/ 	.short	0x0008
        /*0054*/ 	.byte	0x00, 0xf5, 0x21, 0x00


	//----- nvinfo : EIATTR_KPARAM_INFO
	.align		4
.L_43:
        /*0058*/ 	.byte	0x04, 0x17
        /*005a*/ 	.short	(.L_45 - .L_44)
.L_44:
        /*005c*/ 	.word	0x00000000
        /*0060*/ 	.short	0x0000
        /*0062*/ 	.short	0x0000
        /*0064*/ 	.byte	0x00, 0xf5, 0x21, 0x00


	//----- nvinfo : EIATTR_SPARSE_MMA_MASK
	.align		4
.L_45:
        /*0068*/ 	.byte	0x03, 0x50
        /*006a*/ 	.short	0x0000


	//----- nvinfo : EIATTR_MAXREG_COUNT
	.align		4
        /*006c*/ 	.byte	0x03, 0x1b
        /*006e*/ 	.short	0x00ff


	//----- nvinfo : EIATTR_MERCURY_ISA_VERSION
	.align		4
        /*0070*/ 	.byte	0x03, 0x5f
        /*0072*/ 	.short	0x0101


	//----- nvinfo : EIATTR_VRC_CTA_INIT_COUNT
	.align		4
        /*0074*/ 	.byte	0x02, 0x4a
	.zero		1
	.zero		1


	//----- nvinfo : EIATTR_EXIT_INSTR_OFFSETS
	.align		4
        /*0078*/ 	.byte	0x04, 0x1c
        /*007a*/ 	.short	(.L_47 - .L_46)


	//   ....[0]....
.L_46:
        /*007c*/ 	.word	0x000000c0


	//   ....[1]....
        /*0080*/ 	.word	0x000005d0


	//----- nvinfo : EIATTR_CBANK_PARAM_SIZE
	.align		4
.L_47:
        /*0084*/ 	.byte	0x03, 0x19
        /*0086*/ 	.short	0x0028


	//----- nvinfo : EIATTR_PARAM_CBANK
	.align		4
        /*0088*/ 	.byte	0x04, 0x0a
        /*008a*/ 	.short	(.L_49 - .L_48)
	.align		4
.L_48:
        /*008c*/ 	.word	index@(.nv.constant0._Z10convolve2dPiS_iiiPKf)
        /*0090*/ 	.short	0x0380
        /*0092*/ 	.short	0x0028


	//----- nvinfo : EIATTR_SW_WAR
	.align		4
.L_49:
        /*0094*/ 	.byte	0x04, 0x36
        /*0096*/ 	.short	(.L_51 - .L_50)
.L_50:
        /*0098*/ 	.word	0x00000008
.L_51:


//--------------------- .nv.callgraph             --------------------------
	.section	.nv.callgraph,"",@"SHT_CUDA_CALLGRAPH"
	.align	4
	.sectionentsize	8
	.align		4
        /*0000*/ 	.word	0x00000000
	.align		4
        /*0004*/ 	.word	0xffffffff
	.align		4
        /*0008*/ 	.word	0x00000000
	.align		4
        /*000c*/ 	.word	0xfffffffe
	.align		4
        /*0010*/ 	.word	0x00000000
	.align		4
        /*0014*/ 	.word	0xfffffffd
	.align		4
        /*0018*/ 	.word	0x00000000
	.align		4
        /*001c*/ 	.word	0xfffffffc


//--------------------- .text._Z23convolve2d_sharedMemoryPiS_iiiPKf --------------------------
	.section	.text._Z23convolve2d_sharedMemoryPiS_iiiPKf,"ax",@progbits
	.align	128
        .global         _Z23convolve2d_sharedMemoryPiS_iiiPKf
        .type           _Z23convolve2d_sharedMemoryPiS_iiiPKf,@function
        .size           _Z23convolve2d_sharedMemoryPiS_iiiPKf,(.L_x_2 - _Z23convolve2d_sharedMemoryPiS_iiiPKf)
        .other          _Z23convolve2d_sharedMemoryPiS_iiiPKf,@"STO_CUDA_ENTRY STV_DEFAULT"
_Z23convolve2d_sharedMemoryPiS_iiiPKf:
.text._Z23convolve2d_sharedMemoryPiS_iiiPKf:
[----:B------:R-:W-:Y:S01]  /*0000*/  LDC R1, c[0x0][0x37c] ;  /* 0x0000df00ff017b82 */ /* 0x000fe20000000800 */
[----:B------:R-:W0:Y:S07]  /*0010*/  S2R R0, SR_TID.Y ;  /* 0x0000000000007919 */ /* 0x000e2e0000002200 */
[----:B------:R-:W1:Y:S01]  /*0020*/  LDC R16, c[0x0][0x360] ;  /* 0x0000d800ff107b82 */ /* 0x000e620000000800 */
[----:B------:R-:W2:Y:S01]  /*0030*/  LDCU.64 UR6, c[0x0][0x390] ;  /* 0x00007200ff0677ac */ /* 0x000ea20008000a00 */
[----:B------:R-:W1:Y:S01]  /*0040*/  S2R R13, SR_TID.X ;  /* 0x00000000000d7919 */ /* 0x000e620000002100 */
[----:B------:R-:W3:Y:S05]  /*0050*/  LDCU.64 UR8, c[0x0][0x380] ;  /* 0x00007000ff0877ac */ /* 0x000eea0008000a00 */
[----:B------:R-:W0:Y:S08]  /*0060*/  S2UR UR5, SR_CTAID.Y ;  /* 0x00000000000579c3 */ /* 0x000e300000002600 */
[----:B------:R-:W0:Y:S08]  /*0070*/  LDC R11, c[0x0][0x364] ;  /* 0x0000d900ff0b7b82 */ /* 0x000e300000000800 */
[----:B------:R-:W1:Y:S01]  /*0080*/  S2UR UR4, SR_CTAID.X ;  /* 0x00000000000479c3 */ /* 0x000e620000002500 */
[----:B0-----:R-:W-:-:S04]  /*0090*/  IMAD R14, R11, UR5, R0 ;  /* 0x000000050b0e7c24 */ /* 0x001fc8000f8e0200 */
[C---:B--2---:R-:W-:Y:S01]  /*00a0*/  IMAD R6, R14.reuse, UR6, RZ ;  /* 0x000000060e067c24 */ /* 0x044fe2000f8e02ff */
[----:B------:R-:W-:Y:S01]  /*00b0*/  ISETP.GE.AND P0, PT, R14, UR7, PT ;  /* 0x000000070e007c0c */ /* 0x000fe2000bf06270 */
[C---:B-1----:R-:W-:Y:S01]  /*00c0*/  IMAD R7, R16.reuse, UR4, R13 ;  /* 0x0000000410077c24 */ /* 0x042fe2000f8e020d */
[----:B------:R-:W0:Y:S01]  /*00d0*/  LDCU.64 UR4, c[0x0][0x358] ;  /* 0x00006b00ff0477ac */ /* 0x000e220008000a00 */
[----:B------:R-:W-:Y:S02]  /*00e0*/  VIADD R16, R16, 0xffffffff ;  /* 0xffffffff10107836 */ /* 0x000fe40000000000 */
[C---:B------:R-:W-:Y:S01]  /*00f0*/  VIADD R24, R7.reuse, 0x1 ;  /* 0x0000000107187836 */ /* 0x040fe20000000000 */
[C---:B------:R-:W-:Y:S02]  /*0100*/  ISETP.LT.AND P0, PT, R7.reuse, UR6, !P0 ;  /* 0x0000000607007c0c */ /* 0x040fe4000c701270 */
[----:B------:R-:W-:Y:S02]  /*0110*/  ISETP.GE.AND P3, PT, R7, 0x1, PT ;  /* 0x000000010700780c */ /* 0x000fe40003f66270 */
[----:B------:R-:W-:-:S02]  /*0120*/  ISETP.GE.AND P4, PT, R24, UR6, PT ;  /* 0x0000000618007c0c */ /* 0x000fc4000bf86270 */
[--C-:B------:R-:W-:Y:S02]  /*0130*/  SHF.R.S32.HI R3, RZ, 0x1f, R7.reuse ;  /* 0x0000001fff037819 */ /* 0x100fe40000011407 */
[----:B------:R-:W-:Y:S02]  /*0140*/  IADD3 R2, P1, PT, R7, R6, RZ ;  /* 0x0000000607027210 */ /* 0x000fe40007f3e0ff */
[C---:B------:R-:W-:Y:S02]  /*0150*/  ISETP.NE.OR P3, PT, R13.reuse, RZ, !P3 ;  /* 0x000000ff0d00720c */ /* 0x040fe40005f65670 */
[----:B------:R-:W-:Y:S01]  /*0160*/  ISETP.LT.U32.OR P4, PT, R13, R16, P4 ;  /* 0x000000100d00720c */ /* 0x000fe20002781470 */
[----:B------:R-:W1:Y:S01]  /*0170*/  @P0 LDC.64 R8, c[0x0][0x380] ;  /* 0x0000e000ff080b82 */ /* 0x000e620000000a00 */
[----:B------:R-:W-:Y:S01]  /*0180*/  @P0 IMAD R5, R14, UR6, R7 ;  /* 0x000000060e050c24 */ /* 0x000fe2000f8e0207 */
[----:B------:R-:W-:Y:S02]  /*0190*/  LEA.HI.X.SX32 R15, R6, R3, 0x1, P1 ;  /* 0x00000003060f7211 */ /* 0x000fe400008f0eff */
[----:B---3--:R-:W-:Y:S01]  /*01a0*/  LEA R4, P1, R2, UR8, 0x2 ;  /* 0x0000000802047c11 */ /* 0x008fe2000f8210ff */
[----:B-1----:R-:W-:-:S03]  /*01b0*/  @P0 IMAD.WIDE R8, R5, 0x4, R8 ;  /* 0x0000000405080825 */ /* 0x002fc600078e0208 */
[----:B------:R-:W-:Y:S02]  /*01c0*/  LEA.HI.X R5, R2, UR9, R15, 0x2, P1 ;  /* 0x0000000902057c11 */ /* 0x000fe400088f140f */
[----:B0-----:R0:W2:Y:S04]  /*01d0*/  @P0 LDG.E R21, desc[UR4][R8.64] ;  /* 0x0000000408150981 */ /* 0x0010a8000c1e1900 */
[----:B------:R-:W3:Y:S04]  /*01e0*/  @!P3 LDG.E R19, desc[UR4][R4.64+-0x4] ;  /* 0xfffffc040413b981 */ /* 0x000ee8000c1e1900 */
[----:B------:R1:W4:Y:S01]  /*01f0*/  @!P4 LDG.E R17, desc[UR4][R4.64+0x4] ;  /* 0x000004040411c981 */ /* 0x000322000c1e1900 */
[C---:B------:R-:W-:Y:S01]  /*0200*/  ISETP.NE.AND P1, PT, R14.reuse, RZ, PT ;  /* 0x000000ff0e00720c */ /* 0x040fe20003f25270 */
[C---:B------:R-:W-:Y:S01]  /*0210*/  VIADD R20, R14.reuse, 0x1 ;  /* 0x000000010e147836 */ /* 0x040fe20000000000 */
[----:B------:R-:W-:Y:S01]  /*0220*/  MOV R15, 0x400 ;  /* 0x00000400000f7802 */ /* 0x000fe20000000f00 */
[----:B------:R-:W5:Y:S01]  /*0230*/  S2R R2, SR_CgaCtaId ;  /* 0x0000000000027919 */ /* 0x000f620000008800 */
[----:B------:R-:W-:Y:S01]  /*0240*/  VIADD R22, R14, 0xffffffff ;  /* 0xffffffff0e167836 */ /* 0x000fe20000000000 */
[----:B------:R-:W-:Y:S01]  /*0250*/  ISETP.NE.OR P1, PT, R0, RZ, !P1 ;  /* 0x000000ff0000720c */ /* 0x000fe20004f25670 */
[----:B------:R-:W-:Y:S01]  /*0260*/  VIADD R11, R11, 0xffffffff ;  /* 0xffffffff0b0b7836 */ /* 0x000fe20000000000 */
[C---:B------:R-:W-:Y:S01]  /*0270*/  ISETP.GE.AND P2, PT, R20.reuse, UR7, PT ;  /* 0x0000000714007c0c */ /* 0x040fe2000bf46270 */
[----:B0-----:R-:W-:-:S03]  /*0280*/  IMAD R8, R20, UR6, RZ ;  /* 0x0000000614087c24 */ /* 0x001fc6000f8e02ff */
[----:B------:R-:W-:Y:S02]  /*0290*/  ISETP.LT.U32.OR P2, PT, R0, R11, P2 ;  /* 0x0000000b0000720c */ /* 0x000fe40001741470 */
[----:B------:R-:W-:-:S04]  /*02a0*/  IADD3 R23, P5, PT, R7, R8, RZ ;  /* 0x0000000807177210 */ /* 0x000fc80007fbe0ff */
[----:B------:R-:W-:Y:S01]  /*02b0*/  LEA.HI.X.SX32 R26, R8, R3, 0x1, P5 ;  /* 0x00000003081a7211 */ /* 0x000fe200028f0eff */
[----:B-1----:R-:W0:Y:S01]  /*02c0*/  @!P1 LDC.64 R4, c[0x0][0x380] ;  /* 0x0000e000ff049b82 */ /* 0x002e220000000a00 */
[----:B------:R-:W-:-:S04]  /*02d0*/  LOP3.LUT P5, RZ, R13, R0, RZ, 0xfc, !PT ;  /* 0x000000000dff7212 */ /* 0x000fc800078afcff */
[----:B------:R-:W-:-:S04]  /*02e0*/  ISETP.GT.AND P5, PT, R7, RZ, !P5 ;  /* 0x000000ff0700720c */ /* 0x000fc80006fa4270 */
[----:B------:R-:W-:Y:S02]  /*02f0*/  ISETP.NE.AND P5, PT, R14, RZ, P5 ;  /* 0x000000ff0e00720c */ /* 0x000fe40002fa5270 */
[----:B-----5:R-:W-:Y:S01]  /*0300*/  LEA R15, R2, R15, 0x18 ;  /* 0x0000000f020f7211 */ /* 0x020fe200078ec0ff */
[----:B------:R-:W-:-:S04]  /*0310*/  IMAD R2, R22, UR6, RZ ;  /* 0x0000000616027c24 */ /* 0x000fc8000f8e02ff */
[----:B------:R-:W-:Y:S01]  /*0320*/  IMAD R18, R0, 0x48, R15 ;  /* 0x0000004800127824 */ /* 0x000fe200078e020f */
[----:B------:R-:W-:-:S03]  /*0330*/  IADD3 R9, P6, PT, R7, R2, RZ ;  /* 0x0000000207097210 */ /* 0x000fc60007fde0ff */
[----:B------:R-:W-:Y:S01]  /*0340*/  IMAD R12, R13, 0x4, R18 ;  /* 0x000000040d0c7824 */ /* 0x000fe200078e0212 */
[----:B------:R-:W-:Y:S02]  /*0350*/  LEA.HI.X.SX32 R10, R2, R3, 0x1, P6 ;  /* 0x00000003020a7211 */ /* 0x000fe400030f0eff */
[----:B------:R-:W-:-:S04]  /*0360*/  LEA R2, P6, R9, UR8, 0x2 ;  /* 0x0000000809027c11 */ /* 0x000fc8000f8c10ff */
[----:B------:R-:W-:Y:S02]  /*0370*/  LEA.HI.X R3, R9, UR9, R10, 0x2, P6 ;  /* 0x0000000909037c11 */ /* 0x000fe4000b0f140a */
[----:B------:R-:W1:Y:S01]  /*0380*/  @!P2 LDC.64 R8, c[0x0][0x380] ;  /* 0x0000e000ff08ab82 */ /* 0x000e620000000a00 */
[----:B------:R-:W-:-:S04]  /*0390*/  ISETP.GE.U32.AND P6, PT, R13, R16, PT ;  /* 0x000000100d00720c */ /* 0x000fc80003fc6070 */
[----:B------:R-:W-:-:S04]  /*03a0*/  ISETP.NE.OR P6, PT, R0, RZ, !P6 ;  /* 0x000000ff0000720c */ /* 0x000fc800077c5670 */
[----:B------:R-:W-:-:S04]  /*03b0*/  ISETP.GE.OR P6, PT, R24, UR6, P6 ;  /* 0x0000000618007c0c */ /* 0x000fc8000b7c6670 */
[----:B------:R-:W-:Y:S01]  /*03c0*/  ISETP.EQ.OR P6, PT, R14, RZ, P6 ;  /* 0x000000ff0e00720c */ /* 0x000fe200037c2670 */
[----:B--2---:R-:W-:Y:S04]  /*03d0*/  @P0 STS [R12+0x4c], R21 ;  /* 0x00004c150c000388 */ /* 0x004fe80000000800 */
[----:B---3--:R-:W-:Y:S01]  /*03e0*/  @!P3 STS [R18+0x48], R19 ;  /* 0x000048131200b388 */ /* 0x008fe20000000800 */
[----:B------:R-:W-:-:S03]  /*03f0*/  LEA R10, P3, R23, UR8, 0x2 ;  /* 0x00000008170a7c11 */ /* 0x000fc6000f8610ff */
[----:B----4-:R2:W-:Y:S01]  /*0400*/  @!P4 STS [R12+0x50], R17 ;  /* 0x000050110c00c388 */ /* 0x0105e20000000800 */
[----:B------:R-:W-:Y:S02]  /*0410*/  ISETP.GE.U32.AND P4, PT, R0, R11, PT ;  /* 0x0000000b0000720c */ /* 0x000fe40003f86070 */
[----:B------:R-:W-:Y:S01]  /*0420*/  LEA.HI.X R11, R23, UR9, R26, 0x2, P3 ;  /* 0x00000009170b7c11 */ /* 0x000fe200098f141a */
[----:B------:R-:W3:Y:S01]  /*0430*/  @!P6 LDG.E R0, desc[UR4][R2.64+0x4] ;  /* 0x000004040200e981 */ /* 0x000ee2000c1e1900 */
[C---:B------:R-:W-:Y:S02]  /*0440*/  ISETP.LT.U32.OR P3, PT, R13.reuse, R16, !P4 ;  /* 0x000000100d00720c */ /* 0x040fe40006761470 */
[----:B------:R-:W-:Y:S02]  /*0450*/  ISETP.NE.OR P4, PT, R13, RZ, !P4 ;  /* 0x000000ff0d00720c */ /* 0x000fe40006785670 */
[----:B------:R-:W-:Y:S01]  /*0460*/  ISETP.GE.OR P3, PT, R24, UR6, P3 ;  /* 0x0000000618007c0c */ /* 0x000fe20009f66670 */
[----:B--2---:R-:W-:Y:S01]  /*0470*/  @!P1 IMAD R17, R22, UR6, R7 ;  /* 0x0000000616119c24 */ /* 0x004fe2000f8e0207 */
[----:B------:R-:W-:-:S02]  /*0480*/  ISETP.LT.OR P4, PT, R7, 0x1, P4 ;  /* 0x000000010700780c */ /* 0x000fc40002781670 */
[C---:B------:R-:W-:Y:S01]  /*0490*/  ISETP.GE.OR P3, PT, R20.reuse, UR7, P3 ;  /* 0x0000000714007c0c */ /* 0x040fe20009f66670 */
[----:B0-----:R-:W-:Y:S01]  /*04a0*/  @!P1 IMAD.WIDE R4, R17, 0x4, R4 ;  /* 0x0000000411049825 */ /* 0x001fe200078e0204 */
[----:B------:R-:W-:-:S03]  /*04b0*/  ISETP.GE.OR P4, PT, R20, UR7, P4 ;  /* 0x0000000714007c0c */ /* 0x000fc6000a786670 */
[----:B------:R-:W-:Y:S02]  /*04c0*/  @!P2 IMAD R17, R20, UR6, R7 ;  /* 0x000000061411ac24 */ /* 0x000fe4000f8e0207 */
[----:B------:R-:W2:Y:S02]  /*04d0*/  @!P1 LDG.E R4, desc[UR4][R4.64] ;  /* 0x0000000404049981 */ /* 0x000ea4000c1e1900 */
[----:B-1----:R-:W-:Y:S02]  /*04e0*/  @!P2 IMAD.WIDE R8, R17, 0x4, R8 ;  /* 0x000000041108a825 */ /* 0x002fe400078e0208 */
[----:B------:R-:W4:Y:S04]  /*04f0*/  @P5 LDG.E R17, desc[UR4][R2.64+-0x4] ;  /* 0xfffffc0402115981 */ /* 0x000f28000c1e1900 */
[----:B------:R-:W5:Y:S04]  /*0500*/  @!P2 LDG.E R9, desc[UR4][R8.64] ;  /* 0x000000040809a981 */ /* 0x000f68000c1e1900 */
[----:B------:R-:W3:Y:S04]  /*0510*/  @!P4 LDG.E R19, desc[UR4][R10.64+-0x4] ;  /* 0xfffffc040a13c981 */ /* 0x000ee8000c1e1900 */
[----:B------:R-:W3:Y:S01]  /*0520*/  @!P3 LDG.E R21, desc[UR4][R10.64+0x4] ;  /* 0x000004040a15b981 */ /* 0x000ee2000c1e1900 */
[----:B------:R-:W-:-:S05]  /*0530*/  IMAD R13, R13, 0x4, R15 ;  /* 0x000000040d0d7824 */ /* 0x000fca00078e020f */
[----:B--2---:R0:W-:Y:S04]  /*0540*/  @!P1 STS [R13+0x4], R4 ;  /* 0x000004040d009388 */ /* 0x0041e80000000800 */
[----:B----4-:R0:W-:Y:S04]  /*0550*/  @P5 STS [R12], R17 ;  /* 0x000000110c005388 */ /* 0x0101e80000000800 */
[----:B-----5:R0:W-:Y:S04]  /*0560*/  @!P2 STS [R12+0x94], R9 ;  /* 0x000094090c00a388 */ /* 0x0201e80000000800 */
[----:B---3--:R0:W-:Y:S04]  /*0570*/  @!P6 STS [R13+0x8], R0 ;  /* 0x000008000d00e388 */ /* 0x0081e80000000800 */
[----:B------:R0:W-:Y:S04]  /*0580*/  @!P4 STS [R18+0x90], R19 ;  /* 0x000090131200c388 */ /* 0x0001e80000000800 */
[----:B------:R0:W-:Y:S01]  /*0590*/  @!P3 STS [R12+0x98], R21 ;  /* 0x000098150c00b388 */ /* 0x0001e20000000800 */
[----:B------:R-:W-:Y:S06]  /*05a0*/  BAR.SYNC.DEFER_BLOCKING 0x0 ;  /* 0x0000000000007b1d */ /* 0x000fec0000010000 */
[----:B------:R-:W-:Y:S05]  /*05b0*/  @!P0 EXIT ;  /* 0x000000000000894d */ /* 0x000fea0003800000 */
[----:B0-----:R-:W0:Y:S01]  /*05c0*/  LDC.64 R16, c[0x0][0x3a0] ;  /* 0x0000e800ff107b82 */ /* 0x001e220000000a00 */
[----:B------:R-:W1:Y:S01]  /*05d0*/  LDS R0, [R12] ;  /* 0x000000000c007984 */ /* 0x000e620000000800 */
[----:B------:R-:W2:Y:S03]  /*05e0*/  LDCU UR6, c[0x0][0x398] ;  /* 0x00007300ff0677ac */ /* 0x000ea60008000800 */
[----:B------:R-:W-:Y:S04]  /*05f0*/  LDS R18, [R12+0x4] ;  /* 0x000004000c127984 */ /* 0x000fe80000000800 */
[----:B------:R-:W-:Y:S04]  /*0600*/  LDS R20, [R12+0x8] ;  /* 0x000008000c147984 */ /* 0x000fe80000000800 */
[----:B------:R-:W3:Y:S04]  /*0610*/  LDS R22, [R12+0x48] ;  /* 0x000048000c167984 */ /* 0x000ee80000000800 */
[----:B------:R-:W4:Y:S04]  /*0620*/  LDS R23, [R12+0x4c] ;  /* 0x00004c000c177984 */ /* 0x000f280000000800 */
[----:B------:R-:W-:Y:S04]  /*0630*/  LDS R13, [R12+0x50] ;  /* 0x000050000c0d7984 */ /* 0x000fe80000000800 */
[----:B0-----:R-:W5:Y:S04]  /*0640*/  LDG.E R15, desc[UR4][R16.64] ;  /* 0x00000004100f7981 */ /* 0x001f68000c1e1900 */
[----:B------:R-:W2:Y:S04]  /*0650*/  LDG.E R19, desc[UR4][R16.64+0x4] ;  /* 0x0000040410137981 */ /* 0x000ea8000c1e1900 */
[----:B------:R-:W2:Y:S04]  /*0660*/  LDG.E R21, desc[UR4][R16.64+0x8] ;  /* 0x0000080410157981 */ /* 0x000ea8000c1e1900 */
[----:B------:R-:W2:Y:S04]  /*0670*/  LDG.E R8, desc[UR4][R16.64+0xc] ;  /* 0x00000c0410087981 */ /* 0x000ea8000c1e1900 */
[----:B------:R-:W2:Y:S04]  /*0680*/  LDG.E R5, desc[UR4][R16.64+0x10] ;  /* 0x0000100410057981 */ /* 0x000ea8000c1e1900 */
[----:B------:R-:W2:Y:S04]  /*0690*/  LDG.E R4, desc[UR4][R16.64+0x14] ;  /* 0x0000140410047981 */ /* 0x000ea8000c1e1900 */
[----:B------:R-:W2:Y:S04]  /*06a0*/  LDG.E R3, desc[UR4][R16.64+0x18] ;  /* 0x0000180410037981 */ /* 0x000ea8000c1e1900 */
[----:B------:R-:W2:Y:S04]  /*06b0*/  LDG.E R2, desc[UR4][R16.64+0x1c] ;  /* 0x00001c0410027981 */ /* 0x000ea8000c1e1900 */
[----:B------:R0:W2:Y:S01]  /*06c0*/  LDG.E R9, desc[UR4][R16.64+0x20] ;  /* 0x0000200410097981 */ /* 0x0000a2000c1e1900 */
[----:B-1----:R-:W-:Y:S01]  /*06d0*/  I2FP.F32.S32 R0, R0 ;  /* 0x0000000000007245 */ /* 0x002fe20000201400 */
[----:B------:R-:W-:Y:S01]  /*06e0*/  IMAD.IADD R7, R7, 0x1, R6 ;  /* 0x0000000107077824 */ /* 0x000fe200078e0206 */
[----:B---3--:R-:W-:Y:S01]  /*06f0*/  I2FP.F32.S32 R22, R22 ;  /* 0x0000001600167245 */ /* 0x008fe20000201400 */
[----:B------:R-:W1:Y:S01]  /*0700*/  LDS R11, [R12+0x90] ;  /* 0x000090000c0b7984 */ /* 0x000e620000000800 */
[----:B----4-:R-:W-:-:S03]  /*0710*/  I2FP.F32.S32 R23, R23 ;  /* 0x0000001700177245 */ /* 0x010fc60000201400 */
[----:B------:R-:W3:Y:S01]  /*0720*/  LDS R10, [R12+0x94] ;  /* 0x000094000c0a7984 */ /* 0x000ee20000000800 */
[----:B0-----:R-:W-:-:S03]  /*0730*/  I2FP.F32.S32 R17, R18 ;  /* 0x0000001200117245 */ /* 0x001fc60000201400 */
[----:B------:R-:W0:Y:S01]  /*0740*/  LDS R14, [R12+0x98] ;  /* 0x000098000c0e7984 */ /* 0x000e220000000800 */
[----:B-1----:R-:W-:Y:S02]  /*0750*/  I2FP.F32.S32 R11, R11 ;  /* 0x0000000b000b7245 */ /* 0x002fe40000201400 */
[----:B---3--:R-:W-:Y:S01]  /*0760*/  I2FP.F32.S32 R10, R10 ;  /* 0x0000000a000a7245 */ /* 0x008fe20000201400 */
[----:B-----5:R-:W-:Y:S01]  /*0770*/  FFMA R0, R0, R15, RZ ;  /* 0x0000000f00007223 */ /* 0x020fe200000000ff */
[----:B------:R-:W-:-:S03]  /*0780*/  I2FP.F32.S32 R15, R20 ;  /* 0x00000014000f7245 */ /* 0x000fc60000201400 */
[----:B--2---:R-:W-:-:S04]  /*0790*/  FFMA R0, R17, R19, R0 ;  /* 0x0000001311007223 */ /* 0x004fc80000000000 */
[----:B------:R-:W-:Y:S01]  /*07a0*/  FFMA R15, R15, R21, R0 ;  /* 0x000000150f0f7223 */ /* 0x000fe20000000000 */
[----:B------:R-:W-:-:S03]  /*07b0*/  I2FP.F32.S32 R0, R13 ;  /* 0x0000000d00007245 */ /* 0x000fc60000201400 */
[----:B------:R-:W-:-:S04]  /*07c0*/  FFMA R8, R22, R8, R15 ;  /* 0x0000000816087223 */ /* 0x000fc8000000000f */
[----:B------:R-:W-:-:S04]  /*07d0*/  FFMA R5, R23, R5, R8 ;  /* 0x0000000517057223 */ /* 0x000fc80000000008 */
[----:B------:R-:W-:Y:S01]  /*07e0*/  FFMA R0, R0, R4, R5 ;  /* 0x0000000400007223 */ /* 0x000fe20000000005 */
[----:B0-----:R-:W-:-:S03]  /*07f0*/  I2FP.F32.S32 R5, R14 ;  /* 0x0000000e00057245 */ /* 0x001fc60000201400 */
[----:B------:R-:W-:Y:S01]  /*0800*/  FFMA R3, R11, R3, R0 ;  /* 0x000000030b037223 */ /* 0x000fe20000000000 */
[----:B------:R-:W-:-:S03]  /*0810*/  I2FP.F32.S32 R0, UR6 ;  /* 0x0000000600007c45 */ /* 0x000fc60008201400 */
[----:B------:R-:W-:-:S04]  /*0820*/  FFMA R2, R10, R2, R3 ;  /* 0x000000020a027223 */ /* 0x000fc80000000003 */
[----:B------:R-:W-:Y:S02]  /*0830*/  FFMA R5, R5, R9, R2 ;  /* 0x0000000905057223 */ /* 0x000fe40000000002 */
[----:B------:R-:W0:Y:S03]  /*0840*/  LDC.64 R2, c[0x0][0x388] ;  /* 0x0000e200ff027b82 */ /* 0x000e260000000a00 */
[C---:B------:R-:W-:Y:S02]  /*0850*/  FSETP.GT.AND P0, PT, R5.reuse, R0, PT ;  /* 0x000000000500720b */ /* 0x040fe40003f04000 */
[----:B------:R-:W-:Y:S02]  /*0860*/  FSETP.GEU.AND P1, PT, R5, RZ, PT ;  /* 0x000000ff0500720b */ /* 0x000fe40003f2e000 */
[----:B------:R-:W-:-:S04]  /*0870*/  FSEL R0, R0, R5, P0 ;  /* 0x0000000500007208 */ /* 0x000fc80000000000 */
[----:B------:R-:W-:-:S04]  /*0880*/  FSEL R0, R0, RZ, P1 ;  /* 0x000000ff00007208 */ /* 0x000fc80000800000 */
[----:B------:R-:W1:Y:S01]  /*0890*/  F2I.TRUNC.NTZ R5, R0 ;  /* 0x0000000000057305 */ /* 0x000e62000020f100 */
[----:B0-----:R-:W-:-:S05]  /*08a0*/  IMAD.WIDE R2, R7, 0x4, R2 ;  /* 0x0000000407027825 */ /* 0x001fca00078e0202 */
[----:B-1----:R-:W-:Y:S01]  /*08b0*/  STG.E desc[UR4][R2.64], R5 ;  /* 0x0000000502007986 */ /* 0x002fe2000c101904 */
[----:B------:R-:W-:Y:S05]  /*08c0*/  EXIT ;  /* 0x000000000000794d */ /* 0x000fea0003800000 */
.L_x_0:
[----:B------:R-:W-:-:S00]  /*08d0*/  BRA `(.L_x_0) ;  /* 0xfffffffc00fc7947 */ /* 0x000fc0000383ffff */
[----:B------:R-:W-:-:S00]  /*08e0*/  NOP ;  /* 0x0000000000007918 */ /* 0x000fc00000000000 */
        /* <DEDUP_REMOVED lines=9> */
.L_x_2:


//--------------------- .text._Z10convolve2dPiS_iiiPKf --------------------------
	.section	.text._Z10convolve2dPiS_iiiPKf,"ax",@progbits
	.align	128
        .global         _Z10convolve2dPiS_iiiPKf
        .type           _Z10convolve2dPiS_iiiPKf,@function
        .size           _Z10convolve2dPiS_iiiPKf,(.L_x_3 - _Z10convolve2dPiS_iiiPKf)
        .other          _Z10convolve2dPiS_iiiPKf,@"STO_CUDA_ENTRY STV_DEFAULT"
_Z10convolve2dPiS_iiiPKf:
.text._Z10convolve2dPiS_iiiPKf:
[----:B------:R-:W-:Y:S01]  /*0000*/  LDC R1, c[0x0][0x37c] ;  /* 0x0000df00ff017b82 */ /* 0x000fe20000000800 */
[----:B------:R-:W0:Y:S07]  /*0010*/  S2R R5, SR_TID.Y ;  /* 0x0000000000057919 */ /* 0x000e2e0000002200 */
[----:B------:R-:W1:Y:S01]  /*0020*/  LDC R17, c[0x0][0x360] ;  /* 0x0000d800ff117b82 */ /* 0x000e620000000800 */
[----:B------:R-:W1:Y:S07]  /*0030*/  S2R R0, SR_TID.X ;  /* 0x0000000000007919 */ /* 0x000e6e0000002100 */
[----:B------:R-:W0:Y:S08]  /*0040*/  S2UR UR5, SR_CTAID.Y ;  /* 0x00000000000579c3 */ /* 0x000e300000002600 */
[----:B------:R-:W0:Y:S08]  /*0050*/  LDC R16, c[0x0][0x364] ;  /* 0x0000d900ff107b82 */ /* 0x000e300000000800 */
[----:B------:R-:W1:Y:S08]  /*0060*/  S2UR UR4, SR_CTAID.X ;  /* 0x00000000000479c3 */ /* 0x000e700000002500 */
[----:B------:R-:W2:Y:S01]  /*0070*/  LDC.64 R2, c[0x0][0x390] ;  /* 0x0000e400ff027b82 */ /* 0x000ea20000000a00 */
[----:B0-----:R-:W-:-:S02]  /*0080*/  IMAD R16, R16, UR5, R5 ;  /* 0x0000000510107c24 */ /* 0x001fc4000f8e0205 */
[----:B-1----:R-:W-:-:S03]  /*0090*/  IMAD R17, R17, UR4, R0 ;  /* 0x0000000411117c24 */ /* 0x002fc6000f8e0200 */
[----:B--2---:R-:W-:-:S04]  /*00a0*/  ISETP.GE.AND P0, PT, R16, R3, PT ;  /* 0x000000031000720c */ /* 0x004fc80003f06270 */
[----:B------:R-:W-:-:S13]  /*00b0*/  ISETP.GE.OR P0, PT, R17, R2, P0 ;  /* 0x000000021100720c */ /* 0x000fda0000706670 */
[----:B------:R-:W-:Y:S05]  /*00c0*/  @P0 EXIT ;  /* 0x000000000000094d */ /* 0x000fea0003800000 */
[----:B------:R-:W0:Y:S01]  /*00d0*/  LDC.64 R6, c[0x0][0x380] ;  /* 0x0000e000ff067b82 */ /* 0x000e220000000a00 */
[----:B------:R-:W-:Y:S01]  /*00e0*/  IADD3 R3, PT, PT, R3, -0x1, RZ ;  /* 0xffffffff03037810 */ /* 0x000fe20007ffe0ff */
[----:B------:R-:W1:Y:S01]  /*00f0*/  LDCU.64 UR4, c[0x0][0x358] ;  /* 0x00006b00ff0477ac */ /* 0x000e620008000a00 */
[----:B------:R-:W-:Y:S02]  /*0100*/  VIMNMX.U32 R0, PT, PT, R16, 0x1, !PT ;  /* 0x0000000110007848 */ /* 0x000fe40007fe0000 */
[----:B------:R-:W-:Y:S01]  /*0110*/  IADD3 R23, PT, PT, R2, -0x1, RZ ;  /* 0xffffffff02177810 */ /* 0x000fe20007ffe0ff */
[----:B------:R-:W2:Y:S01]  /*0120*/  LDCU UR6, c[0x0][0x398] ;  /* 0x00007300ff0677ac */ /* 0x000ea20008000800 */
[----:B------:R-:W-:Y:S01]  /*0130*/  VIMNMX R8, PT, PT, R17, 0x1, !PT ;  /* 0x0000000111087848 */ /* 0x000fe20007fe0100 */
[----:B------:R-:W3:Y:S01]  /*0140*/  LDC.64 R4, c[0x0][0x3a0] ;  /* 0x0000e800ff047b82 */ /* 0x000ee20000000a00 */
[----:B------:R-:W-:Y:S02]  /*0150*/  VIADDMNMX.U32 R11, R0, 0xffffffff, R3, PT ;  /* 0xffffffff000b7846 */ /* 0x000fe40003800003 */
[----:B------:R-:W-:-:S02]  /*0160*/  VIADDMNMX R0, R8, 0xffffffff, R23, PT ;  /* 0xffffffff08007846 */ /* 0x000fc40003800117 */
[C---:B------:R-:W-:Y:S02]  /*0170*/  VIMNMX.U32 R13, PT, PT, R16.reuse, R3, PT ;  /* 0x00000003100d7248 */ /* 0x040fe40003fe0000 */
[----:B------:R-:W-:Y:S01]  /*0180*/  VIMNMX R10, PT, PT, RZ, R17, !PT ;  /* 0x00000011ff0a7248 */ /* 0x000fe20007fe0100 */
[-CC-:B------:R-:W-:Y:S01]  /*0190*/  IMAD R9, R11, R2.reuse, R0.reuse ;  /* 0x000000020b097224 */ /* 0x180fe200078e0200 */
[----:B------:R-:W-:Y:S01]  /*01a0*/  VIADDMNMX.U32 R25, R16, 0x1, R3, PT ;  /* 0x0000000110197846 */ /* 0x000fe20003800003 */
[--C-:B------:R-:W-:Y:S01]  /*01b0*/  IMAD R29, R13, R2, R0.reuse ;  /* 0x000000020d1d7224 */ /* 0x100fe200078e0200 */
[----:B------:R-:W-:Y:S02]  /*01c0*/  VIMNMX R10, PT, PT, R23, R10, PT ;  /* 0x0000000a170a7248 */ /* 0x000fe40003fe0100 */
[----:B------:R-:W-:Y:S01]  /*01d0*/  VIMNMX R12, PT, PT, R17, -0x1, !PT ;  /* 0xffffffff110c7848 */ /* 0x000fe20007fe0100 */
[----:B------:R-:W-:Y:S02]  /*01e0*/  IMAD R27, R25, R2, R0 ;  /* 0x00000002191b7224 */ /* 0x000fe400078e0200 */
[----:B0-----:R-:W-:-:S04]  /*01f0*/  IMAD.WIDE R8, R9, 0x4, R6 ;  /* 0x0000000409087825 */ /* 0x001fc800078e0206 */
[----:B------:R-:W-:Y:S01]  /*0200*/  IMAD.WIDE R28, R29, 0x4, R6 ;  /* 0x000000041d1c7825 */ /* 0x000fe200078e0206 */
[----:B-1----:R0:W4:Y:S01]  /*0210*/  LDG.E R0, desc[UR4][R8.64] ;  /* 0x0000000408007981 */ /* 0x002122000c1e1900 */
[----:B------:R-:W-:Y:S02]  /*0220*/  VIADDMNMX R23, R12, 0x1, R23, PT ;  /* 0x000000010c177846 */ /* 0x000fe40003800117 */
[----:B------:R-:W-:Y:S01]  /*0230*/  IMAD R15, R11, R2, R10 ;  /* 0x000000020b0f7224 */ /* 0x000fe200078e020a */
[----:B------:R1:W5:Y:S01]  /*0240*/  LDG.E R3, desc[UR4][R28.64] ;  /* 0x000000041c037981 */ /* 0x000362000c1e1900 */
[----:B------:R-:W-:-:S03]  /*0250*/  IMAD.WIDE R26, R27, 0x4, R6 ;  /* 0x000000041b1a7825 */ /* 0x000fc600078e0206 */
[----:B---3--:R-:W3:Y:S01]  /*0260*/  LDG.E R21, desc[UR4][R4.64] ;  /* 0x0000000404157981 */ /* 0x008ee2000c1e1900 */
[-C--:B------:R-:W-:Y:S02]  /*0270*/  IMAD R12, R13, R2.reuse, R10 ;  /* 0x000000020d0c7224 */ /* 0x080fe400078e020a */
[----:B------:R-:W-:Y:S01]  /*0280*/  IMAD.WIDE R14, R15, 0x4, R6 ;  /* 0x000000040f0e7825 */ /* 0x000fe200078e0206 */
[----:B------:R-:W2:Y:S03]  /*0290*/  LDG.E R19, desc[UR4][R26.64] ;  /* 0x000000041a137981 */ /* 0x000ea6000c1e1900 */
[----:B------:R-:W-:Y:S01]  /*02a0*/  IMAD R10, R25, R2, R10 ;  /* 0x00000002190a7224 */ /* 0x000fe200078e020a */
[----:B------:R-:W2:Y:S01]  /*02b0*/  LDG.E R18, desc[UR4][R4.64+0x4] ;  /* 0x0000040404127981 */ /* 0x000ea2000c1e1900 */
[----:B0-----:R-:W-:-:S03]  /*02c0*/  IMAD.WIDE R8, R12, 0x4, R6 ;  /* 0x000000040c087825 */ /* 0x001fc600078e0206 */
[----:B------:R0:W2:Y:S01]  /*02d0*/  LDG.E R20, desc[UR4][R14.64] ;  /* 0x000000040e147981 */ /* 0x0000a2000c1e1900 */
[-C--:B------:R-:W-:Y:S02]  /*02e0*/  IMAD R12, R11, R2.reuse, R23 ;  /* 0x000000020b0c7224 */ /* 0x080fe400078e0217 */
[----:B------:R-:W-:Y:S01]  /*02f0*/  IMAD.WIDE R10, R10, 0x4, R6 ;  /* 0x000000040a0a7825 */ /* 0x000fe200078e0206 */
[----:B------:R-:W2:Y:S03]  /*0300*/  LDG.E R22, desc[UR4][R4.64+0x8] ;  /* 0x0000080404167981 */ /* 0x000ea6000c1e1900 */
[----:B-1----:R-:W-:Y:S01]  /*0310*/  IMAD R29, R13, R2, R23 ;  /* 0x000000020d1d7224 */ /* 0x002fe200078e0217 */
[----:B------:R-:W2:Y:S01]  /*0320*/  LDG.E R8, desc[UR4][R8.64] ;  /* 0x0000000408087981 */ /* 0x000ea2000c1e1900 */
[----:B------:R-:W-:-:S03]  /*0330*/  IMAD.WIDE R12, R12, 0x4, R6 ;  /* 0x000000040c0c7825 */ /* 0x000fc600078e0206 */
[----:B------:R-:W2:Y:S01]  /*0340*/  LDG.E R24, desc[UR4][R4.64+0xc] ;  /* 0x00000c0404187981 */ /* 0x000ea2000c1e1900 */
[----:B------:R-:W-:-:S03]  /*0350*/  IMAD R25, R25, R2, R23 ;  /* 0x0000000219197224 */ /* 0x000fc600078e0217 */
[----:B------:R-:W2:Y:S01]  /*0360*/  LDG.E R10, desc[UR4][R10.64] ;  /* 0x000000040a0a7981 */ /* 0x000ea2000c1e1900 */
[----:B0-----:R-:W-:-:S03]  /*0370*/  IMAD.WIDE R14, R29, 0x4, R6 ;  /* 0x000000041d0e7825 */ /* 0x001fc600078e0206 */
[----:B------:R-:W2:Y:S01]  /*0380*/  LDG.E R26, desc[UR4][R4.64+0x10] ;  /* 0x00001004041a7981 */ /* 0x000ea2000c1e1900 */
[----:B------:R-:W-:-:S03]  /*0390*/  IMAD.WIDE R6, R25, 0x4, R6 ;  /* 0x0000000419067825 */ /* 0x000fc600078e0206 */
[----:B------:R-:W2:Y:S04]  /*03a0*/  LDG.E R12, desc[UR4][R12.64] ;  /* 0x000000040c0c7981 */ /* 0x000ea8000c1e1900 */
[----:B------:R-:W2:Y:S04]  /*03b0*/  LDG.E R23, desc[UR4][R4.64+0x14] ;  /* 0x0000140404177981 */ /* 0x000ea8000c1e1900 */
[----:B------:R-:W2:Y:S04]  /*03c0*/  LDG.E R14, desc[UR4][R14.64] ;  /* 0x000000040e0e7981 */ /* 0x000ea8000c1e1900 */
[----:B------:R-:W2:Y:S04]  /*03d0*/  LDG.E R9, desc[UR4][R4.64+0x18] ;  /* 0x0000180404097981 */ /* 0x000ea8000c1e1900 */
[----:B------:R-:W2:Y:S04]  /*03e0*/  LDG.E R6, desc[UR4][R6.64] ;  /* 0x0000000406067981 */ /* 0x000ea8000c1e1900 */
[----:B------:R-:W2:Y:S04]  /*03f0*/  LDG.E R25, desc[UR4][R4.64+0x1c] ;  /* 0x00001c0404197981 */ /* 0x000ea8000c1e1900 */
[----:B------:R0:W2:Y:S01]  /*0400*/  LDG.E R11, desc[UR4][R4.64+0x20] ;  /* 0x00002004040b7981 */ /* 0x0000a2000c1e1900 */
[----:B----4-:R-:W-:-:S02]  /*0410*/  I2FP.F32.S32 R0, R0 ;  /* 0x0000000000007245 */ /* 0x010fc40000201400 */
[----:B-----5:R-:W-:-:S03]  /*0420*/  I2FP.F32.S32 R28, R3 ;  /* 0x00000003001c7245 */ /* 0x020fc60000201400 */
[----:B---3--:R-:W-:Y:S01]  /*0430*/  FFMA R21, R0, R21, RZ ;  /* 0x0000001500157223 */ /* 0x008fe200000000ff */
[----:B--2---:R-:W-:-:S03]  /*0440*/  I2FP.F32.S32 R0, R19 ;  /* 0x0000001300007245 */ /* 0x004fc60000201400 */
[----:B------:R-:W-:Y:S01]  /*0450*/  FFMA R21, R28, R18, R21 ;  /* 0x000000121c157223 */ /* 0x000fe20000000015 */
[----:B------:R-:W-:-:S03]  /*0460*/  I2FP.F32.S32 R20, R20 ;  /* 0x0000001400147245 */ /* 0x000fc60000201400 */
[----:B------:R-:W-:Y:S01]  /*0470*/  FFMA R21, R0, R22, R21 ;  /* 0x0000001600157223 */ /* 0x000fe20000000015 */
[----:B------:R-:W-:-:S03]  /*0480*/  I2FP.F32.S32 R8, R8 ;  /* 0x0000000800087245 */ /* 0x000fc60000201400 */
[----:B------:R-:W-:Y:S01]  /*0490*/  FFMA R21, R20, R24, R21 ;  /* 0x0000001814157223 */ /* 0x000fe20000000015 */
[----:B------:R-:W-:-:S03]  /*04a0*/  I2FP.F32.S32 R3, R10 ;  /* 0x0000000a00037245 */ /* 0x000fc60000201400 */
[----:B------:R-:W-:Y:S01]  /*04b0*/  FFMA R8, R8, R26, R21 ;  /* 0x0000001a08087223 */ /* 0x000fe20000000015 */
[----:B0-----:R-:W-:-:S03]  /*04c0*/  I2FP.F32.S32 R5, R12 ;  /* 0x0000000c00057245 */ /* 0x001fc60000201400 */
[----:B------:R-:W-:Y:S01]  /*04d0*/  FFMA R8, R3, R23, R8 ;  /* 0x0000001703087223 */ /* 0x000fe20000000008 */
[----:B------:R-:W-:-:S03]  /*04e0*/  I2FP.F32.S32 R3, R14 ;  /* 0x0000000e00037245 */ /* 0x000fc60000201400 */
[----:B------:R-:W-:Y:S01]  /*04f0*/  FFMA R8, R5, R9, R8 ;  /* 0x0000000905087223 */ /* 0x000fe20000000008 */
[----:B------:R-:W-:-:S03]  /*0500*/  I2FP.F32.S32 R5, R6 ;  /* 0x0000000600057245 */ /* 0x000fc60000201400 */
[----:B------:R-:W-:Y:S01]  /*0510*/  FFMA R8, R3, R25, R8 ;  /* 0x0000001903087223 */ /* 0x000fe20000000008 */
[----:B------:R-:W-:-:S03]  /*0520*/  I2FP.F32.S32 R3, UR6 ;  /* 0x0000000600037c45 */ /* 0x000fc60008201400 */
[----:B------:R-:W-:Y:S02]  /*0530*/  FFMA R8, R5, R11, R8 ;  /* 0x0000000b05087223 */ /* 0x000fe40000000008 */
[----:B------:R-:W0:Y:S03]  /*0540*/  LDC.64 R4, c[0x0][0x388] ;  /* 0x0000e200ff047b82 */ /* 0x000e260000000a00 */
[C---:B------:R-:W-:Y:S02]  /*0550*/  FSETP.GT.AND P0, PT, R8.reuse, R3, PT ;  /* 0x000000030800720b */ /* 0x040fe40003f04000 */
[----:B------:R-:W-:Y:S02]  /*0560*/  FSETP.GEU.AND P1, PT, R8, RZ, PT ;  /* 0x000000ff0800720b */ /* 0x000fe40003f2e000 */
[----:B------:R-:W-:-:S04]  /*0570*/  FSEL R3, R3, R8, P0 ;  /* 0x0000000803037208 */ /* 0x000fc80000000000 */
[----:B------:R-:W-:-:S04]  /*0580*/  FSEL R0, R3, RZ, P1 ;  /* 0x000000ff03007208 */ /* 0x000fc80000800000 */
[----:B------:R-:W1:Y:S01]  /*0590*/  F2I.TRUNC.NTZ R7, R0 ;  /* 0x0000000000077305 */ /* 0x000e62000020f100 */
[----:B------:R-:W-:-:S04]  /*05a0*/  IMAD R3, R16, R2, R17 ;  /* 0x0000000210037224 */ /* 0x000fc800078e0211 */
[----:B0-----:R-:W-:-:S05]  /*05b0*/  IMAD.WIDE R2, R3, 0x4, R4 ;  /* 0x0000000403027825 */ /* 0x001fca00078e0204 */
[----:B-1----:R-:W-:Y:S01]  /*05c0*/  STG.E desc[UR4][R2.64], R7 ;  /* 0x0000000702007986 */ /* 0x002fe2000c101904 */
[----:B------:R-:W-:Y:S05]  /*05d0*/  EXIT ;  /* 0x000000000000794d */ /* 0x000fea0003800000 */
.L_x_1:
        /* <DEDUP_REMOVED lines=10> */
.L_x_3:


//--------------------- .nv.shared._Z23convolve2d_sharedMemoryPiS_iiiPKf --------------------------
	.section	.nv.shared._Z23convolve2d_sharedMemoryPiS_iiiPKf,"aw",@nobits
	.sectionflags	@""
	.align	4
.nv.shared._Z23convolve2d_sharedMemoryPiS_iiiPKf:
	.zero		2320


//--------------------- .nv.shared.reserved.0     --------------------------
	.section	.nv.shared.reserved.0,"aw",@nobits
	.weak		__nv_reservedSMEM_offset_0_alias
	.size		__nv_reservedSMEM_offset_0_alias, 0, 64
	.other		__nv_reservedSMEM_offset_0_alias,@"STO_CUDA_RESERVED_SHARED STV_DEFAULT"
__nv_reservedSMEM_offset_0_alias:
	.zero		0
	.zero		64


//--------------------- .nv.constant0._Z23convolve2d_sharedMemoryPiS_iiiPKf --------------------------
	.section	.nv.constant0._Z23convolve2d_sharedMemoryPiS_iiiPKf,"a",@progbits
	.sectionflags	@""
	.align	4
.nv.constant0._Z23convolve2d_sharedMemoryPiS_iiiPKf:
	.zero		936


//--------------------- .nv.constant0._Z10convolve2dPiS_iiiPKf --------------------------
	.section	.nv.constant0._Z10convolve2dPiS_iiiPKf,"a",@progbits
	.sectionflags	@""
	.align	4
.nv.constant0._Z10convolve2dPiS_iiiPKf:
	.zero		936


//--------------------- SYMBOLS --------------------------

	.type		.nv.reservedSmem.offset0,@object
	.size		.nv.reservedSmem.offset0,0x4
	.type		.nv.reservedSmem.cap,@object
	.size		.nv.reservedSmem.cap,0x4
